//
// Generated by NVIDIA NVVM Compiler
//
// Compiler Build ID: CL-36424714
// Cuda compilation tools, release 13.0, V13.0.88
// Based on NVVM 20.0.0
//

.version 9.0
.target sm_100
.address_size 64

	// .globl	cuda_hello
.extern .func  (.param .b32 func_retval0) vprintf
(
	.param .b64 vprintf_param_0,
	.param .b64 vprintf_param_1
)
;
.global .align 1 .b8 $str[34] = {72, 101, 108, 108, 111, 32, 87, 111, 114, 108, 100, 32, 102, 114, 111, 109, 32, 71, 80, 85, 44, 32, 116, 104, 114, 101, 97, 100, 32, 37, 100, 33, 10};
.global .align 1 .b8 $str$1[93] = {116, 104, 114, 101, 97, 100, 73, 100, 120, 58, 32, 40, 37, 100, 44, 32, 37, 100, 44, 32, 37, 100, 41, 32, 98, 108, 111, 99, 107, 73, 100, 120, 58, 32, 40, 37, 100, 44, 32, 37, 100, 44, 32, 37, 100, 41, 32, 98, 108, 111, 99, 107, 68, 105, 109, 58, 32, 40, 37, 100, 44, 32, 37, 100, 44, 32, 37, 100, 41, 32, 103, 114, 105, 100, 68, 105, 109, 58, 32, 40, 37, 100, 44, 32, 37, 100, 44, 32, 37, 100, 41, 10};

.visible .entry cuda_hello()
{
	.local .align 8 .b8 	__local_depot0[8];
	.reg .b64 	%SP;
	.reg .b64 	%SPL;
	.reg .b32 	%r<4>;
	.reg .b64 	%rd<5>;

	mov.u64 	%SPL, __local_depot0;
	cvta.local.u64 	%SP, %SPL;
	add.u64 	%rd1, %SP, 0;
	add.u64 	%rd2, %SPL, 0;
	mov.u32 	%r1, %tid.x;
	st.local.u32 	[%rd2], %r1;
	mov.u64 	%rd3, $str;
	cvta.global.u64 	%rd4, %rd3;
	{ // callseq 0, 0
	.param .b64 param0;
	st.param.b64 	[param0], %rd4;
	.param .b64 param1;
	st.param.b64 	[param1], %rd1;
	.param .b32 retval0;
	call.uni (retval0), 
	vprintf, 
	(
	param0, 
	param1
	);
	ld.param.b32 	%r2, [retval0];
	} // callseq 0
	ret;

}
	// .globl	check_index
.visible .entry check_index()
{
	.local .align 16 .b8 	__local_depot1[48];
	.reg .b64 	%SP;
	.reg .b64 	%SPL;
	.reg .b32 	%r<15>;
	.reg .b64 	%rd<5>;

	mov.u64 	%SPL, __local_depot1;
	cvta.local.u64 	%SP, %SPL;
	add.u64 	%rd1, %SP, 0;
	add.u64 	%rd2, %SPL, 0;
	mov.u32 	%r1, %tid.x;
	mov.u32 	%r2, %tid.y;
	mov.u32 	%r3, %tid.z;
	mov.u32 	%r4, %ctaid.x;
	mov.u32 	%r5, %ctaid.y;
	mov.u32 	%r6, %ctaid.z;
	mov.u32 	%r7, %ntid.x;
	mov.u32 	%r8, %ntid.y;
	mov.u32 	%r9, %ntid.z;
	mov.u32 	%r10, %nctaid.x;
	mov.u32 	%r11, %nctaid.y;
	mov.u32 	%r12, %nctaid.z;
	st.local.v4.u32 	[%rd2], {%r1, %r2, %r3, %r4};
	st.local.v4.u32 	[%rd2+16], {%r5, %r6, %r7, %r8};
	st.local.v4.u32 	[%rd2+32], {%r9, %r10, %r11, %r12};
	mov.u64 	%rd3, $str$1;
	cvta.global.u64 	%rd4, %rd3;
	{ // callseq 1, 0
	.param .b64 param0;
	st.param.b64 	[param0], %rd4;
	.param .b64 param1;
	st.param.b64 	[param1], %rd1;
	.param .b32 retval0;
	call.uni (retval0), 
	vprintf, 
	(
	param0, 
	param1
	);
	ld.param.b32 	%r13, [retval0];
	} // callseq 1
	ret;

}


// ===== COMPILED SASS (sm_100) =====

	.target	sm_100

	.elftype	@"ET_EXEC"


//--------------------- .note.nv.tkinfo           --------------------------
	.section	.note.nv.tkinfo,"",@"SHT_NOTE"
	.sectionflags	@"SHF_NOTE_NV_TKINFO"
	.tkinfo
        /*0018*/ 	.word	0x00000002
        /*0030*/ 	.string	""
        /*0030*/ 	.string	"ptxas"
        /*0030*/ 	.string	"Cuda compilation tools, release 13.0, V13.0.88"
        /*0030*/ 	.string	"Build cuda_13.0.r13.0/compiler.36424714_0"
        /*0030*/ 	.string	"-arch sm_100 -m 64 "



//--------------------- .note.nv.cuinfo           --------------------------
	.section	.note.nv.cuinfo,"",@"SHT_NOTE"
	.sectionflags	@"SHF_NOTE_NV_CUINFO"
        /*0018*/ 	.short	0x0002
        /*001a*/ 	.short	0x0064
        /*001c*/ 	.short	0x0082
	.zero		2


//--------------------- .nv.info                  --------------------------
	.section	.nv.info,"",@"SHT_CUDA_INFO"
	.align	4


	//----- nvinfo : EIATTR_REGCOUNT
	.align		4
        /*0000*/ 	.byte	0x04, 0x2f
        /*0002*/ 	.short	(.L_3 - .L_2)
	.align		4
.L_2:
        /*0004*/ 	.word	index@(cuda_hello)
        /*0008*/ 	.word	0x00000018


	//----- nvinfo : EIATTR_FRAME_SIZE
	.align		4
.L_3:
        /*000c*/ 	.byte	0x04, 0x11
        /*000e*/ 	.short	(.L_5 - .L_4)
	.align		4
.L_4:
        /*0010*/ 	.word	index@(cuda_hello)
        /*0014*/ 	.word	0x00000008


	//----- nvinfo : EIATTR_REGCOUNT
	.align		4
.L_5:
        /*0018*/ 	.byte	0x04, 0x2f
        /*001a*/ 	.short	(.L_7 - .L_6)
	.align		4
.L_6:
        /*001c*/ 	.word	index@(check_index)
        /*0020*/ 	.word	0x00000018


	//----- nvinfo : EIATTR_FRAME_SIZE
	.align		4
.L_7:
        /*0024*/ 	.byte	0x04, 0x11
        /*0026*/ 	.short	(.L_9 - .L_8)
	.align		4
.L_8:
        /*0028*/ 	.word	index@(check_index)
        /*002c*/ 	.word	0x00000030


	//----- nvinfo : EIATTR_MIN_STACK_SIZE
	.align		4
.L_9:
        /*0030*/ 	.byte	0x04, 0x12
        /*0032*/ 	.short	(.L_11 - .L_10)
	.align		4
.L_10:
        /*0034*/ 	.word	index@(check_index)
        /*0038*/ 	.word	0x00000030


	//----- nvinfo : EIATTR_MIN_STACK_SIZE
	.align		4
.L_11:
        /*003c*/ 	.byte	0x04, 0x12
        /*003e*/ 	.short	(.L_13 - .L_12)
	.align		4
.L_12:
        /*0040*/ 	.word	index@(cuda_hello)
        /*0044*/ 	.word	0x00000008
.L_13:


//--------------------- .nv.compat                --------------------------
	.section	.nv.compat,"",@"SHT_CUDA_COMPAT_INFO"
	.align	4
        /*0000*/ 	.byte	0x02, 0x09, 0x00, 0x00, 0x02, 0x02, 0x01, 0x00, 0x02, 0x05, 0x05, 0x00, 0x03, 0x07, 0x01, 0x01
        /*0010*/ 	.byte	0x02, 0x03, 0x00, 0x00, 0x02, 0x06, 0x01, 0x00, 0x04, 0x0b, 0x08, 0x00, 0x09, 0x00, 0x00, 0x00
        /*0020*/ 	.byte	0x00, 0x00, 0x00, 0x00


//--------------------- .nv.info.check_index      --------------------------
	.section	.nv.info.check_index,"",@"SHT_CUDA_INFO"
	.sectionflags	@""
	.align	4


	//----- nvinfo : EIATTR_CUDA_API_VERSION
	.align		4
        /*0000*/ 	.byte	0x04, 0x37
        /*0002*/ 	.short	(.L_15 - .L_14)
.L_14:
        /*0004*/ 	.word	0x00000082


	//----- nvinfo : EIATTR_SPARSE_MMA_MASK
	.align		4
.L_15:
        /*0008*/ 	.byte	0x03, 0x50
        /*000a*/ 	.short	0x0000


	//----- nvinfo : EIATTR_MAXREG_COUNT
	.align		4
        /*000c*/ 	.byte	0x03, 0x1b
        /*000e*/ 	.short	0x00ff


	//----- nvinfo : EIATTR_EXTERNS
	.align		4
        /*0010*/ 	.byte	0x04, 0x0f
        /*0012*/ 	.short	(.L_17 - .L_16)


	//   ....[0]....
	.align		4
.L_16:
        /*0014*/ 	.word	index@(vprintf)


	//----- nvinfo : EIATTR_MERCURY_ISA_VERSION
	.align		4
.L_17:
        /*0018*/ 	.byte	0x03, 0x5f
        /*001a*/ 	.short	0x0101


	//----- nvinfo : EIATTR_VRC_CTA_INIT_COUNT
	.align		4
        /*001c*/ 	.byte	0x02, 0x4a
	.zero		1
	.zero		1


	//----- nvinfo : EIATTR_SYSCALL_OFFSETS
	.align		4
        /*0020*/ 	.byte	0x04, 0x46
        /*0022*/ 	.short	(.L_19 - .L_18)


	//   ....[0]....
.L_18:
        /*0024*/ 	.word	0x000001b0


	//----- nvinfo : EIATTR_EXIT_INSTR_OFFSETS
	.align		4
.L_19:
        /*0028*/ 	.byte	0x04, 0x1c
        /*002a*/ 	.short	(.L_21 - .L_20)


	//   ....[0]....
.L_20:
        /*002c*/ 	.word	0x000001c0


	//----- nvinfo : EIATTR_SW_WAR
	.align		4
.L_21:
        /*0030*/ 	.byte	0x04, 0x36
        /*0032*/ 	.short	(.L_23 - .L_22)
.L_22:
        /*0034*/ 	.word	0x00000008
.L_23:


//--------------------- .nv.info.cuda_hello       --------------------------
	.section	.nv.info.cuda_hello,"",@"SHT_CUDA_INFO"
	.sectionflags	@""
	.align	4


	//----- nvinfo : EIATTR_CUDA_API_VERSION
	.align		4
        /*0000*/ 	.byte	0x04, 0x37
        /*0002*/ 	.short	(.L_25 - .L_24)
.L_24:
        /*0004*/ 	.word	0x00000082


	//----- nvinfo : EIATTR_SPARSE_MMA_MASK
	.align		4
.L_25:
        /*0008*/ 	.byte	0x03, 0x50
        /*000a*/ 	.short	0x0000


	//----- nvinfo : EIATTR_MAXREG_COUNT
	.align		4
        /*000c*/ 	.byte	0x03, 0x1b
        /*000e*/ 	.short	0x00ff


	//----- nvinfo : EIATTR_EXTERNS
	.align		4
        /*0010*/ 	.byte	0x04, 0x0f
        /*0012*/ 	.short	(.L_27 - .L_26)


	//   ....[0]....
	.align		4
.L_26:
        /*0014*/ 	.word	index@(vprintf)


	//----- nvinfo : EIATTR_MERCURY_ISA_VERSION
	.align		4
.L_27:
        /*0018*/ 	.byte	0x03, 0x5f
        /*001a*/ 	.short	0x0101


	//----- nvinfo : EIATTR_VRC_CTA_INIT_COUNT
	.align		4
        /*001c*/ 	.byte	0x02, 0x4a
	.zero		1
	.zero		1


	//----- nvinfo : EIATTR_SYSCALL_OFFSETS
	.align		4
        /*0020*/ 	.byte	0x04, 0x46
        /*0022*/ 	.short	(.L_29 - .L_28)


	//   ....[0]....
.L_28:
        /*0024*/ 	.word	0x000000e0


	//----- nvinfo : EIATTR_EXIT_INSTR_OFFSETS
	.align		4
.L_29:
        /*0028*/ 	.byte	0x04, 0x1c
        /*002a*/ 	.short	(.L_31 - .L_30)


	//   ....[0]....
.L_30:
        /*002c*/ 	.word	0x000000f0


	//----- nvinfo : EIATTR_SW_WAR
	.align		4
.L_31:
        /*0030*/ 	.byte	0x04, 0x36
        /*0032*/ 	.short	(.L_33 - .L_32)
.L_32:
        /*0034*/ 	.word	0x00000008
.L_33:


//--------------------- .nv.callgraph             --------------------------
	.section	.nv.callgraph,"",@"SHT_CUDA_CALLGRAPH"
	.align	4
	.sectionentsize	8
	.align		4
        /*0000*/ 	.word	0x00000000
	.align		4
        /*0004*/ 	.word	0xffffffff
	.align		4
        /*0008*/ 	.word	index@(check_index)
	.align		4
        /*000c*/ 	.word	index@(vprintf)
	.align		4
        /*0010*/ 	.word	index@(cuda_hello)
	.align		4
        /*0014*/ 	.word	index@(vprintf)
	.align		4
        /*0018*/ 	.word	0x00000000
	.align		4
        /*001c*/ 	.word	0xfffffffe
	.align		4
        /*0020*/ 	.word	0x00000000
	.align		4
        /*0024*/ 	.word	0xfffffffd
	.align		4
        /*0028*/ 	.word	0x00000000
	.align		4
        /*002c*/ 	.word	0xfffffffc


//--------------------- .nv.constant4             --------------------------
	.section	.nv.constant4,"a",@progbits
	.align	8
	.align		8
.nv.constant4:
        /*0000*/ 	.dword	vprintf
	.align		8
        /*0008*/ 	.dword	$str
	.align		8
        /*0010*/ 	.dword	$str$1


//--------------------- .text.check_index         --------------------------
	.section	.text.check_index,"ax",@progbits
	.align	128
        .global         check_index
        .type           check_index,@function
        .size           check_index,(.L_x_4 - check_index)
        .other          check_index,@"STO_CUDA_ENTRY STV_DEFAULT"
check_index:
.text.check_index:
[----:B------:R-:W0:Y:S01]  /*0000*/  LDC R1, c[0x0][0x37c] ;  /* 0x0000df00ff017b82 */ /* 0x000e220000000800 */
[----:B------:R-:W1:Y:S01]  /*0010*/  S2R R8, SR_TID.X ;  /* 0x0000000000087919 */ /* 0x000e620000002100 */
[----:B------:R-:W2:Y:S06]  /*0020*/  LDCU UR5, c[0x0][0x2fc] ;  /* 0x00005f80ff0577ac */ /* 0x000eac0008000800 */
[----:B------:R-:W3:Y:S01]  /*0030*/  LDC R14, c[0x0][0x360] ;  /* 0x0000d800ff0e7b82 */ /* 0x000ee20000000800 */
[----:B0-----:R-:W-:Y:S01]  /*0040*/  VIADD R1, R1, 0xffffffd0 ;  /* 0xffffffd001017836 */ /* 0x001fe20000000000 */
[----:B------:R-:W1:Y:S01]  /*0050*/  S2R R9, SR_TID.Y ;  /* 0x0000000000097919 */ /* 0x000e620000002200 */
[----:B------:R-:W-:Y:S01]  /*0060*/  MOV R0, 0x0 ;  /* 0x0000000000007802 */ /* 0x000fe20000000f00 */
[----:B------:R-:W0:Y:S01]  /*0070*/  LDCU UR4, c[0x0][0x2f8] ;  /* 0x00005f00ff0477ac */ /* 0x000e220008000800 */
[----:B------:R-:W1:Y:S03]  /*0080*/  S2R R10, SR_TID.Z ;  /* 0x00000000000a7919 */ /* 0x000e660000002300 */
[----:B------:R-:W3:Y:S01]  /*0090*/  LDC R15, c[0x0][0x364] ;  /* 0x0000d900ff0f7b82 */ /* 0x000ee20000000800 */
[----:B------:R-:W4:Y:S01]  /*00a0*/  LDCU.64 UR6, c[0x4][0x10] ;  /* 0x01000200ff0677ac */ /* 0x000f220008000a00 */
[----:B------:R-:W1:Y:S01]  /*00b0*/  S2R R11, SR_CTAID.X ;  /* 0x00000000000b7919 */ /* 0x000e620000002500 */
[----:B------:R-:W3:Y:S05]  /*00c0*/  S2R R12, SR_CTAID.Y ;  /* 0x00000000000c7919 */ /* 0x000eea0000002600 */
[----:B------:R-:W5:Y:S01]  /*00d0*/  LDC R16, c[0x0][0x368] ;  /* 0x0000da00ff107b82 */ /* 0x000f620000000800 */
[----:B------:R-:W3:Y:S01]  /*00e0*/  S2R R13, SR_CTAID.Z ;  /* 0x00000000000d7919 */ /* 0x000ee20000002700 */
[----:B0-----:R-:W-:-:S06]  /*00f0*/  IADD3 R6, P0, PT, R1, UR4, RZ ;  /* 0x0000000401067c10 */ /* 0x001fcc000ff1e0ff */
[----:B------:R-:W5:Y:S01]  /*0100*/  LDC R17, c[0x0][0x370] ;  /* 0x0000dc00ff117b82 */ /* 0x000f620000000800 */
[----:B----4-:R-:W-:Y:S01]  /*0110*/  IMAD.U32 R4, RZ, RZ, UR6 ;  /* 0x00000006ff047e24 */ /* 0x010fe2000f8e00ff */
[----:B------:R-:W-:Y:S01]  /*0120*/  MOV R5, UR7 ;  /* 0x0000000700057c02 */ /* 0x000fe20008000f00 */
[----:B--2---:R-:W-:-:S05]  /*0130*/  IMAD.X R7, RZ, RZ, UR5, P0 ;  /* 0x00000005ff077e24 */ /* 0x004fca00080e06ff */
[----:B------:R-:W5:Y:S08]  /*0140*/  LDC R18, c[0x0][0x374] ;  /* 0x0000dd00ff127b82 */ /* 0x000f700000000800 */
[----:B------:R-:W5:Y:S01]  /*0150*/  LDC R19, c[0x0][0x378] ;  /* 0x0000de00ff137b82 */ /* 0x000f620000000800 */
[----:B-1----:R0:W-:Y:S07]  /*0160*/  STL.128 [R1], R8 ;  /* 0x0000000801007387 */ /* 0x0021ee0000100c00 */
[----:B------:R0:W1:Y:S01]  /*0170*/  LDC.64 R2, c[0x4][R0] ;  /* 0x0100000000027b82 */ /* 0x0000620000000a00 */
[----:B---3--:R0:W-:Y:S04]  /*0180*/  STL.128 [R1+0x10], R12 ;  /* 0x0000100c01007387 */ /* 0x0081e80000100c00 */
[----:B-----5:R0:W-:Y:S02]  /*0190*/  STL.128 [R1+0x20], R16 ;  /* 0x0000201001007387 */ /* 0x0201e40000100c00 */
[----:B------:R-:W-:-:S07]  /*01a0*/  LEPC R20, `(.L_x_0) ;  /* 0x000000001014794e */ /* 0x000fce0000000000 */
[----:B01----:R-:W-:Y:S05]  /*01b0*/  CALL.ABS.NOINC R2 ;  /* 0x0000000002007343 */ /* 0x003fea0003c00000 */
.L_x_0:
[----:B------:R-:W-:Y:S05]  /*01c0*/  EXIT ;  /* 0x000000000000794d */ /* 0x000fea0003800000 */
.L_x_1:
[----:B------:R-:W-:-:S00]  /*01d0*/  BRA `(.L_x_1) ;  /* 0xfffffffc00fc7947 */ /* 0x000fc0000383ffff */
[----:B------:R-:W-:-:S00]  /*01e0*/  NOP ;  /* 0x0000000000007918 */ /* 0x000fc00000000000 */
        /* <DEDUP_REMOVED lines=9> */
.L_x_4:


//--------------------- .text.cuda_hello          --------------------------
	.section	.text.cuda_hello,"ax",@progbits
	.align	128
        .global         cuda_hello
        .type           cuda_hello,@function
        .size           cuda_hello,(.L_x_5 - cuda_hello)
        .other          cuda_hello,@"STO_CUDA_ENTRY STV_DEFAULT"
cuda_hello:
.text.cuda_hello:
[----:B------:R-:W0:Y:S01]  /*0000*/  LDC R1, c[0x0][0x37c] ;  /* 0x0000df00ff017b82 */ /* 0x000e220000000800 */
[----:B------:R-:W1:Y:S01]  /*0010*/  S2R R8, SR_TID.X ;  /* 0x0000000000087919 */ /* 0x000e620000002100 */
[----:B0-----:R-:W-:Y:S01]  /*0020*/  VIADD R1, R1, 0xfffffff8 ;  /* 0xfffffff801017836 */ /* 0x001fe20000000000 */
[----:B------:R-:W-:Y:S01]  /*0030*/  MOV R0, 0x0 ;  /* 0x0000000000007802 */ /* 0x000fe20000000f00 */
[----:B------:R-:W0:Y:S04]  /*0040*/  LDCU UR4, c[0x0][0x2f8] ;  /* 0x00005f00ff0477ac */ /* 0x000e280008000800 */
[----:B------:R2:W3:Y:S01]  /*0050*/  LDC.64 R2, c[0x4][R0] ;  /* 0x0100000000027b82 */ /* 0x0004e20000000a00 */
[----:B------:R-:W4:Y:S01]  /*0060*/  LDCU.64 UR6, c[0x4][0x8] ;  /* 0x01000100ff0677ac */ /* 0x000f220008000a00 */
[----:B------:R-:W5:Y:S01]  /*0070*/  LDCU UR5, c[0x0][0x2fc] ;  /* 0x00005f80ff0577ac */ /* 0x000f620008000800 */
[----:B0-----:R-:W-:Y:S01]  /*0080*/  IADD3 R6, P0, PT, R1, UR4, RZ ;  /* 0x0000000401067c10 */ /* 0x001fe2000ff1e0ff */
[----:B----4-:R-:W-:Y:S01]  /*0090*/  IMAD.U32 R4, RZ, RZ, UR6 ;  /* 0x00000006ff047e24 */ /* 0x010fe2000f8e00ff */
[----:B------:R-:W-:-:S03]  /*00a0*/  MOV R5, UR7 ;  /* 0x0000000700057c02 */ /* 0x000fc60008000f00 */
[----:B-----5:R-:W-:Y:S01]  /*00b0*/  IMAD.X R7, RZ, RZ, UR5, P0 ;  /* 0x00000005ff077e24 */ /* 0x020fe200080e06ff */
[----:B-1----:R2:W-:Y:S07]  /*00c0*/  STL [R1], R8 ;  /* 0x0000000801007387 */ /* 0x0025ee0000100800 */
[----:B------:R-:W-:-:S07]  /*00d0*/  LEPC R20, `(.L_x_2) ;  /* 0x000000001014794e */ /* 0x000fce0000000000 */
[----:B--23--:R-:W-:Y:S05]  /*00e0*/  CALL.ABS.NOINC R2 ;  /* 0x0000000002007343 */ /* 0x00cfea0003c00000 */
.L_x_2:
[----:B------:R-:W-:Y:S05]  /*00f0*/  EXIT ;  /* 0x000000000000794d */ /* 0x000fea0003800000 */
.L_x_3:
        /* <DEDUP_REMOVED lines=16> */
.L_x_5:


//--------------------- .nv.global.init           --------------------------
	.section	.nv.global.init,"aw",@progbits
.nv.global.init:
	.type		$str,@object
	.size		$str,($str$1 - $str)
$str:
        /*0000*/ 	.byte	0x48, 0x65, 0x6c, 0x6c, 0x6f, 0x20, 0x57, 0x6f, 0x72, 0x6c, 0x64, 0x20, 0x66, 0x72, 0x6f, 0x6d
        /*0010*/ 	.byte	0x20, 0x47, 0x50, 0x55, 0x2c, 0x20, 0x74, 0x68, 0x72, 0x65, 0x61, 0x64, 0x20, 0x25, 0x64, 0x21
        /*0020*/ 	.byte	0x0a, 0x00
	.type		$str$1,@object
	.size		$str$1,(.L_1 - $str$1)
$str$1:
        /*0022*/ 	.byte	0x74, 0x68, 0x72, 0x65, 0x61, 0x64, 0x49, 0x64, 0x78, 0x3a, 0x20, 0x28, 0x25, 0x64, 0x2c, 0x20
        /*0032*/ 	.byte	0x25, 0x64, 0x2c, 0x20, 0x25, 0x64, 0x29, 0x20, 0x62, 0x6c, 0x6f, 0x63, 0x6b, 0x49, 0x64, 0x78
        /*0042*/ 	.byte	0x3a, 0x20, 0x28, 0x25, 0x64, 0x2c, 0x20, 0x25, 0x64, 0x2c, 0x20, 0x25, 0x64, 0x29, 0x20, 0x62
        /*0052*/ 	.byte	0x6c, 0x6f, 0x63, 0x6b, 0x44, 0x69, 0x6d, 0x3a, 0x20, 0x28, 0x25, 0x64, 0x2c, 0x20, 0x25, 0x64
        /*0062*/ 	.byte	0x2c, 0x20, 0x25, 0x64, 0x29, 0x20, 0x67, 0x72, 0x69, 0x64, 0x44, 0x69, 0x6d, 0x3a, 0x20, 0x28
        /*0072*/ 	.byte	0x25, 0x64, 0x2c, 0x20, 0x25, 0x64, 0x2c, 0x20, 0x25, 0x64, 0x29, 0x0a, 0x00
.L_1:


//--------------------- .nv.shared.reserved.0     --------------------------
	.section	.nv.shared.reserved.0,"aw",@nobits
	.weak		__nv_reservedSMEM_offset_0_alias
	.size		__nv_reservedSMEM_offset_0_alias, 0, 64
	.other		__nv_reservedSMEM_offset_0_alias,@"STO_CUDA_RESERVED_SHARED STV_DEFAULT"
__nv_reservedSMEM_offset_0_alias:
	.zero		0
	.zero		64


//--------------------- .nv.constant0.check_index --------------------------
	.section	.nv.constant0.check_index,"a",@progbits
	.sectionflags	@""
	.align	4
.nv.constant0.check_index:
	.zero		896


//--------------------- .nv.constant0.cuda_hello  --------------------------
	.section	.nv.constant0.cuda_hello,"a",@progbits
	.sectionflags	@""
	.align	4
.nv.constant0.cuda_hello:
	.zero		896


//--------------------- SYMBOLS --------------------------

	.type		.nv.reservedSmem.offset0,@object
	.size		.nv.reservedSmem.offset0,0x4
	.type		vprintf,@function
